//
// Generated by NVIDIA NVVM Compiler
//
// Compiler Build ID: CL-36424714
// Cuda compilation tools, release 13.0, V13.0.88
// Based on NVVM 20.0.0
//

.version 9.0
.target sm_100
.address_size 64

	// .globl	_Z12vectorAddGPUPfS_S_i

.visible .entry _Z12vectorAddGPUPfS_S_i(
	.param .u64 .ptr .align 1 _Z12vectorAddGPUPfS_S_i_param_0,
	.param .u64 .ptr .align 1 _Z12vectorAddGPUPfS_S_i_param_1,
	.param .u64 .ptr .align 1 _Z12vectorAddGPUPfS_S_i_param_2,
	.param .u32 _Z12vectorAddGPUPfS_S_i_param_3
)
{
	.reg .pred 	%p<2>;
	.reg .b32 	%r<6>;
	.reg .b32 	%f<4>;
	.reg .b64 	%rd<11>;

	ld.param.u64 	%rd1, [_Z12vectorAddGPUPfS_S_i_param_0];
	ld.param.u64 	%rd2, [_Z12vectorAddGPUPfS_S_i_param_1];
	ld.param.u64 	%rd3, [_Z12vectorAddGPUPfS_S_i_param_2];
	ld.param.u32 	%r2, [_Z12vectorAddGPUPfS_S_i_param_3];
	mov.u32 	%r3, %ctaid.x;
	mov.u32 	%r4, %ntid.x;
	mov.u32 	%r5, %tid.x;
	mad.lo.s32 	%r1, %r3, %r4, %r5;
	setp.ge.s32 	%p1, %r1, %r2;
	@%p1 bra 	$L__BB0_2;
	cvta.to.global.u64 	%rd4, %rd1;
	cvta.to.global.u64 	%rd5, %rd2;
	cvta.to.global.u64 	%rd6, %rd3;
	mul.wide.s32 	%rd7, %r1, 4;
	add.s64 	%rd8, %rd4, %rd7;
	ld.global.f32 	%f1, [%rd8];
	add.s64 	%rd9, %rd5, %rd7;
	ld.global.f32 	%f2, [%rd9];
	add.f32 	%f3, %f1, %f2;
	add.s64 	%rd10, %rd6, %rd7;
	st.global.f32 	[%rd10], %f3;
$L__BB0_2:
	ret;

}
	// .globl	_Z9matMulGPUPfS_S_i
.visible .entry _Z9matMulGPUPfS_S_i(
	.param .u64 .ptr .align 1 _Z9matMulGPUPfS_S_i_param_0,
	.param .u64 .ptr .align 1 _Z9matMulGPUPfS_S_i_param_1,
	.param .u64 .ptr .align 1 _Z9matMulGPUPfS_S_i_param_2,
	.param .u32 _Z9matMulGPUPfS_S_i_param_3
)
{
	.reg .pred 	%p<10>;
	.reg .b32 	%r<40>;
	.reg .b32 	%f<67>;
	.reg .b64 	%rd<67>;

	ld.param.u64 	%rd14, [_Z9matMulGPUPfS_S_i_param_0];
	ld.param.u64 	%rd15, [_Z9matMulGPUPfS_S_i_param_1];
	ld.param.u32 	%r18, [_Z9matMulGPUPfS_S_i_param_3];
	cvta.to.global.u64 	%rd1, %rd15;
	cvta.to.global.u64 	%rd2, %rd14;
	mov.u32 	%r19, %ctaid.y;
	mov.u32 	%r20, %ntid.y;
	mov.u32 	%r21, %tid.y;
	mad.lo.s32 	%r1, %r19, %r20, %r21;
	mov.u32 	%r22, %ctaid.x;
	mov.u32 	%r23, %ntid.x;
	mov.u32 	%r24, %tid.x;
	mad.lo.s32 	%r2, %r22, %r23, %r24;
	max.s32 	%r25, %r1, %r2;
	setp.ge.s32 	%p1, %r25, %r18;
	@%p1 bra 	$L__BB1_13;
	mul.lo.s32 	%r3, %r18, %r1;
	and.b32  	%r4, %r18, 7;
	setp.lt.u32 	%p2, %r18, 8;
	mov.f32 	%f66, 0f00000000;
	mov.b32 	%r38, 0;
	@%p2 bra 	$L__BB1_4;
	and.b32  	%r38, %r18, 2147483640;
	neg.s32 	%r36, %r38;
	mul.wide.s32 	%rd16, %r18, 4;
	add.s64 	%rd3, %rd1, %rd16;
	shl.b32 	%r7, %r18, 3;
	mul.wide.s32 	%rd17, %r18, 8;
	add.s64 	%rd4, %rd1, %rd17;
	mul.wide.s32 	%rd18, %r18, 12;
	add.s64 	%rd5, %rd1, %rd18;
	mul.wide.s32 	%rd19, %r18, 16;
	add.s64 	%rd6, %rd1, %rd19;
	mul.wide.s32 	%rd20, %r18, 20;
	add.s64 	%rd7, %rd1, %rd20;
	mul.wide.s32 	%rd21, %r18, 24;
	add.s64 	%rd8, %rd1, %rd21;
	mul.wide.s32 	%rd22, %r18, 28;
	add.s64 	%rd9, %rd1, %rd22;
	mul.wide.u32 	%rd23, %r3, 4;
	add.s64 	%rd24, %rd23, %rd2;
	add.s64 	%rd66, %rd24, 16;
	mov.f32 	%f66, 0f00000000;
	mov.u32 	%r35, %r2;
$L__BB1_3:
	.pragma "nounroll";
	mul.wide.s32 	%rd25, %r35, 4;
	add.s64 	%rd26, %rd3, %rd25;
	add.s64 	%rd27, %rd4, %rd25;
	add.s64 	%rd28, %rd5, %rd25;
	add.s64 	%rd29, %rd6, %rd25;
	add.s64 	%rd30, %rd7, %rd25;
	add.s64 	%rd31, %rd8, %rd25;
	add.s64 	%rd32, %rd9, %rd25;
	add.s64 	%rd33, %rd1, %rd25;
	ld.global.f32 	%f16, [%rd66+-16];
	ld.global.f32 	%f17, [%rd33];
	fma.rn.f32 	%f18, %f16, %f17, %f66;
	ld.global.f32 	%f19, [%rd66+-12];
	ld.global.f32 	%f20, [%rd26];
	fma.rn.f32 	%f21, %f19, %f20, %f18;
	ld.global.f32 	%f22, [%rd66+-8];
	ld.global.f32 	%f23, [%rd27];
	fma.rn.f32 	%f24, %f22, %f23, %f21;
	ld.global.f32 	%f25, [%rd66+-4];
	ld.global.f32 	%f26, [%rd28];
	fma.rn.f32 	%f27, %f25, %f26, %f24;
	ld.global.f32 	%f28, [%rd66];
	ld.global.f32 	%f29, [%rd29];
	fma.rn.f32 	%f30, %f28, %f29, %f27;
	ld.global.f32 	%f31, [%rd66+4];
	ld.global.f32 	%f32, [%rd30];
	fma.rn.f32 	%f33, %f31, %f32, %f30;
	ld.global.f32 	%f34, [%rd66+8];
	ld.global.f32 	%f35, [%rd31];
	fma.rn.f32 	%f36, %f34, %f35, %f33;
	ld.global.f32 	%f37, [%rd66+12];
	ld.global.f32 	%f38, [%rd32];
	fma.rn.f32 	%f66, %f37, %f38, %f36;
	add.s32 	%r36, %r36, 8;
	add.s32 	%r35, %r35, %r7;
	add.s64 	%rd66, %rd66, 32;
	setp.ne.s32 	%p3, %r36, 0;
	@%p3 bra 	$L__BB1_3;
$L__BB1_4:
	setp.eq.s32 	%p4, %r4, 0;
	@%p4 bra 	$L__BB1_12;
	and.b32  	%r13, %r18, 3;
	setp.lt.u32 	%p5, %r4, 4;
	@%p5 bra 	$L__BB1_7;
	add.s32 	%r27, %r38, %r3;
	mul.wide.u32 	%rd34, %r27, 4;
	add.s64 	%rd35, %rd2, %rd34;
	ld.global.f32 	%f40, [%rd35];
	mad.lo.s32 	%r28, %r38, %r18, %r2;
	mul.wide.s32 	%rd36, %r28, 4;
	add.s64 	%rd37, %rd1, %rd36;
	ld.global.f32 	%f41, [%rd37];
	fma.rn.f32 	%f42, %f40, %f41, %f66;
	cvt.u64.u32 	%rd38, %r3;
	cvt.u64.u32 	%rd39, %r38;
	add.s64 	%rd40, %rd39, %rd38;
	shl.b64 	%rd41, %rd40, 2;
	add.s64 	%rd42, %rd2, %rd41;
	ld.global.f32 	%f43, [%rd42+4];
	mul.wide.s32 	%rd43, %r18, 4;
	add.s64 	%rd44, %rd37, %rd43;
	ld.global.f32 	%f44, [%rd44];
	fma.rn.f32 	%f45, %f43, %f44, %f42;
	ld.global.f32 	%f46, [%rd42+8];
	add.s64 	%rd45, %rd44, %rd43;
	ld.global.f32 	%f47, [%rd45];
	fma.rn.f32 	%f48, %f46, %f47, %f45;
	ld.global.f32 	%f49, [%rd42+12];
	add.s64 	%rd46, %rd45, %rd43;
	ld.global.f32 	%f50, [%rd46];
	fma.rn.f32 	%f66, %f49, %f50, %f48;
	add.s32 	%r38, %r38, 4;
$L__BB1_7:
	setp.eq.s32 	%p6, %r13, 0;
	@%p6 bra 	$L__BB1_12;
	setp.eq.s32 	%p7, %r13, 1;
	@%p7 bra 	$L__BB1_10;
	add.s32 	%r29, %r38, %r3;
	mul.wide.u32 	%rd47, %r29, 4;
	add.s64 	%rd48, %rd2, %rd47;
	ld.global.f32 	%f52, [%rd48];
	mad.lo.s32 	%r30, %r38, %r18, %r2;
	mul.wide.s32 	%rd49, %r30, 4;
	add.s64 	%rd50, %rd1, %rd49;
	ld.global.f32 	%f53, [%rd50];
	fma.rn.f32 	%f54, %f52, %f53, %f66;
	cvt.u64.u32 	%rd51, %r3;
	cvt.u64.u32 	%rd52, %r38;
	add.s64 	%rd53, %rd52, %rd51;
	shl.b64 	%rd54, %rd53, 2;
	add.s64 	%rd55, %rd2, %rd54;
	ld.global.f32 	%f55, [%rd55+4];
	mul.wide.s32 	%rd56, %r18, 4;
	add.s64 	%rd57, %rd50, %rd56;
	ld.global.f32 	%f56, [%rd57];
	fma.rn.f32 	%f66, %f55, %f56, %f54;
	add.s32 	%r38, %r38, 2;
$L__BB1_10:
	and.b32  	%r31, %r18, 1;
	setp.eq.b32 	%p8, %r31, 1;
	not.pred 	%p9, %p8;
	@%p9 bra 	$L__BB1_12;
	add.s32 	%r32, %r38, %r3;
	mul.wide.u32 	%rd58, %r32, 4;
	add.s64 	%rd59, %rd2, %rd58;
	ld.global.f32 	%f57, [%rd59];
	mad.lo.s32 	%r33, %r38, %r18, %r2;
	mul.wide.s32 	%rd60, %r33, 4;
	add.s64 	%rd61, %rd1, %rd60;
	ld.global.f32 	%f58, [%rd61];
	fma.rn.f32 	%f66, %f57, %f58, %f66;
$L__BB1_12:
	ld.param.u64 	%rd65, [_Z9matMulGPUPfS_S_i_param_2];
	add.s32 	%r34, %r3, %r2;
	cvta.to.global.u64 	%rd62, %rd65;
	mul.wide.s32 	%rd63, %r34, 4;
	add.s64 	%rd64, %rd62, %rd63;
	st.global.f32 	[%rd64], %f66;
$L__BB1_13:
	ret;

}


// ===== COMPILED SASS (sm_100) =====

	.target	sm_100

	.elftype	@"ET_EXEC"


//--------------------- .note.nv.tkinfo           --------------------------
	.section	.note.nv.tkinfo,"",@"SHT_NOTE"
	.sectionflags	@"SHF_NOTE_NV_TKINFO"
	.tkinfo
        /*0018*/ 	.word	0x00000002
        /*0030*/ 	.string	""
        /*0030*/ 	.string	"ptxas"
        /*0030*/ 	.string	"Cuda compilation tools, release 13.0, V13.0.88"
        /*0030*/ 	.string	"Build cuda_13.0.r13.0/compiler.36424714_0"
        /*0030*/ 	.string	"-arch sm_100 -m 64 "



//--------------------- .note.nv.cuinfo           --------------------------
	.section	.note.nv.cuinfo,"",@"SHT_NOTE"
	.sectionflags	@"SHF_NOTE_NV_CUINFO"
        /*0018*/ 	.short	0x0002
        /*001a*/ 	.short	0x0064
        /*001c*/ 	.short	0x0082
	.zero		2


//--------------------- .nv.info                  --------------------------
	.section	.nv.info,"",@"SHT_CUDA_INFO"
	.align	4


	//----- nvinfo : EIATTR_REGCOUNT
	.align		4
        /*0000*/ 	.byte	0x04, 0x2f
        /*0002*/ 	.short	(.L_1 - .L_0)
	.align		4
.L_0:
        /*0004*/ 	.word	index@(_Z12vectorAddGPUPfS_S_i)
        /*0008*/ 	.word	0x0000000c


	//----- nvinfo : EIATTR_FRAME_SIZE
	.align		4
.L_1:
        /*000c*/ 	.byte	0x04, 0x11
        /*000e*/ 	.short	(.L_3 - .L_2)
	.align		4
.L_2:
        /*0010*/ 	.word	index@(_Z12vectorAddGPUPfS_S_i)
        /*0014*/ 	.word	0x00000000


	//----- nvinfo : EIATTR_REGCOUNT
	.align		4
.L_3:
        /*0018*/ 	.byte	0x04, 0x2f
        /*001a*/ 	.short	(.L_5 - .L_4)
	.align		4
.L_4:
        /*001c*/ 	.word	index@(_Z9matMulGPUPfS_S_i)
        /*0020*/ 	.word	0x0000001e


	//----- nvinfo : EIATTR_FRAME_SIZE
	.align		4
.L_5:
        /*0024*/ 	.byte	0x04, 0x11
        /*0026*/ 	.short	(.L_7 - .L_6)
	.align		4
.L_6:
        /*0028*/ 	.word	index@(_Z9matMulGPUPfS_S_i)
        /*002c*/ 	.word	0x00000000


	//----- nvinfo : EIATTR_MIN_STACK_SIZE
	.align		4
.L_7:
        /*0030*/ 	.byte	0x04, 0x12
        /*0032*/ 	.short	(.L_9 - .L_8)
	.align		4
.L_8:
        /*0034*/ 	.word	index@(_Z9matMulGPUPfS_S_i)
        /*0038*/ 	.word	0x00000000


	//----- nvinfo : EIATTR_MIN_STACK_SIZE
	.align		4
.L_9:
        /*003c*/ 	.byte	0x04, 0x12
        /*003e*/ 	.short	(.L_11 - .L_10)
	.align		4
.L_10:
        /*0040*/ 	.word	index@(_Z12vectorAddGPUPfS_S_i)
        /*0044*/ 	.word	0x00000000
.L_11:


//--------------------- .nv.compat                --------------------------
	.section	.nv.compat,"",@"SHT_CUDA_COMPAT_INFO"
	.align	4
        /*0000*/ 	.byte	0x02, 0x09, 0x00, 0x00, 0x02, 0x02, 0x01, 0x00, 0x02, 0x05, 0x05, 0x00, 0x03, 0x07, 0x01, 0x01
        /*0010*/ 	.byte	0x02, 0x03, 0x00, 0x00, 0x02, 0x06, 0x01, 0x00, 0x04, 0x0b, 0x08, 0x00, 0x09, 0x00, 0x00, 0x00
        /*0020*/ 	.byte	0x00, 0x00, 0x00, 0x00


//--------------------- .nv.info._Z9matMulGPUPfS_S_i --------------------------
	.section	.nv.info._Z9matMulGPUPfS_S_i,"",@"SHT_CUDA_INFO"
	.sectionflags	@""
	.align	4


	//----- nvinfo : EIATTR_CUDA_API_VERSION
	.align		4
        /*0000*/ 	.byte	0x04, 0x37
        /*0002*/ 	.short	(.L_13 - .L_12)
.L_12:
        /*0004*/ 	.word	0x00000082


	//----- nvinfo : EIATTR_KPARAM_INFO
	.align		4
.L_13:
        /*0008*/ 	.byte	0x04, 0x17
        /*000a*/ 	.short	(.L_15 - .L_14)
.L_14:
        /*000c*/ 	.word	0x00000000
        /*0010*/ 	.short	0x0003
        /*0012*/ 	.short	0x0018
        /*0014*/ 	.byte	0x00, 0xf0, 0x11, 0x00


	//----- nvinfo : EIATTR_KPARAM_INFO
	.align		4
.L_15:
        /*0018*/ 	.byte	0x04, 0x17
        /*001a*/ 	.short	(.L_17 - .L_16)
.L_16:
        /*001c*/ 	.word	0x00000000
        /*0020*/ 	.short	0x0002
        /*0022*/ 	.short	0x0010
        /*0024*/ 	.byte	0x00, 0xf5, 0x21, 0x00


	//----- nvinfo : EIATTR_KPARAM_INFO
	.align		4
.L_17:
        /*0028*/ 	.byte	0x04, 0x17
        /*002a*/ 	.short	(.L_19 - .L_18)
.L_18:
        /*002c*/ 	.word	0x00000000
        /*0030*/ 	.short	0x0001
        /*0032*/ 	.short	0x0008
        /*0034*/ 	.byte	0x00, 0xf5, 0x21, 0x00


	//----- nvinfo : EIATTR_KPARAM_INFO
	.align		4
.L_19:
        /*0038*/ 	.byte	0x04, 0x17
        /*003a*/ 	.short	(.L_21 - .L_20)
.L_20:
        /*003c*/ 	.word	0x00000000
        /*0040*/ 	.short	0x0000
        /*0042*/ 	.short	0x0000
        /*0044*/ 	.byte	0x00, 0xf5, 0x21, 0x00


	//----- nvinfo : EIATTR_SPARSE_MMA_MASK
	.align		4
.L_21:
        /*0048*/ 	.byte	0x03, 0x50
        /*004a*/ 	.short	0x0000


	//----- nvinfo : EIATTR_MAXREG_COUNT
	.align		4
        /*004c*/ 	.byte	0x03, 0x1b
        /*004e*/ 	.short	0x00ff


	//----- nvinfo : EIATTR_MERCURY_ISA_VERSION
	.align		4
        /*0050*/ 	.byte	0x03, 0x5f
        /*0052*/ 	.short	0x0101


	//----- nvinfo : EIATTR_VRC_CTA_INIT_COUNT
	.align		4
        /*0054*/ 	.byte	0x02, 0x4a
	.zero		1
	.zero		1


	//----- nvinfo : EIATTR_EXIT_INSTR_OFFSETS
	.align		4
        /*0058*/ 	.byte	0x04, 0x1c
        /*005a*/ 	.short	(.L_23 - .L_22)


	//   ....[0]....
.L_22:
        /*005c*/ 	.word	0x000000c0


	//   ....[1]....
        /*0060*/ 	.word	0x00000a90


	//----- nvinfo : EIATTR_CBANK_PARAM_SIZE
	.align		4
.L_23:
        /*0064*/ 	.byte	0x03, 0x19
        /*0066*/ 	.short	0x001c


	//----- nvinfo : EIATTR_PARAM_CBANK
	.align		4
        /*0068*/ 	.byte	0x04, 0x0a
        /*006a*/ 	.short	(.L_25 - .L_24)
	.align		4
.L_24:
        /*006c*/ 	.word	index@(.nv.constant0._Z9matMulGPUPfS_S_i)
        /*0070*/ 	.short	0x0380
        /*0072*/ 	.short	0x001c


	//----- nvinfo : EIATTR_SW_WAR
	.align		4
.L_25:
        /*0074*/ 	.byte	0x04, 0x36
        /*0076*/ 	.short	(.L_27 - .L_26)
.L_26:
        /*0078*/ 	.word	0x00000008
.L_27:


//--------------------- .nv.info._Z12vectorAddGPUPfS_S_i --------------------------
	.section	.nv.info._Z12vectorAddGPUPfS_S_i,"",@"SHT_CUDA_INFO"
	.sectionflags	@""
	.align	4


	//----- nvinfo : EIATTR_CUDA_API_VERSION
	.align		4
        /*0000*/ 	.byte	0x04, 0x37
        /*0002*/ 	.short	(.L_29 - .L_28)
.L_28:
        /*0004*/ 	.word	0x00000082


	//----- nvinfo : EIATTR_KPARAM_INFO
	.align		4
.L_29:
        /*0008*/ 	.byte	0x04, 0x17
        /*000a*/ 	.short	(.L_31 - .L_30)
.L_30:
        /*000c*/ 	.word	0x00000000
        /*0010*/ 	.short	0x0003
        /*0012*/ 	.short	0x0018
        /*0014*/ 	.byte	0x00, 0xf0, 0x11, 0x00


	//----- nvinfo : EIATTR_KPARAM_INFO
	.align		4
.L_31:
        /*0018*/ 	.byte	0x04, 0x17
        /*001a*/ 	.short	(.L_33 - .L_32)
.L_32:
        /*001c*/ 	.word	0x00000000
        /*0020*/ 	.short	0x0002
        /*0022*/ 	.short	0x0010
        /*0024*/ 	.byte	0x00, 0xf5, 0x21, 0x00


	//----- nvinfo : EIATTR_KPARAM_INFO
	.align		4
.L_33:
        /*0028*/ 	.byte	0x04, 0x17
        /*002a*/ 	.short	(.L_35 - .L_34)
.L_34:
        /*002c*/ 	.word	0x00000000
        /*0030*/ 	.short	0x0001
        /*0032*/ 	.short	0x0008
        /*0034*/ 	.byte	0x00, 0xf5, 0x21, 0x00


	//----- nvinfo : EIATTR_KPARAM_INFO
	.align		4
.L_35:
        /*0038*/ 	.byte	0x04, 0x17
        /*003a*/ 	.short	(.L_37 - .L_36)
.L_36:
        /*003c*/ 	.word	0x00000000
        /*0040*/ 	.short	0x0000
        /*0042*/ 	.short	0x0000
        /*0044*/ 	.byte	0x00, 0xf5, 0x21, 0x00


	//----- nvinfo : EIATTR_SPARSE_MMA_MASK
	.align		4
.L_37:
        /*0048*/ 	.byte	0x03, 0x50
        /*004a*/ 	.short	0x0000


	//----- nvinfo : EIATTR_MAXREG_COUNT
	.align		4
        /*004c*/ 	.byte	0x03, 0x1b
        /*004e*/ 	.short	0x00ff


	//----- nvinfo : EIATTR_MERCURY_ISA_VERSION
	.align		4
        /*0050*/ 	.byte	0x03, 0x5f
        /*0052*/ 	.short	0x0101


	//----- nvinfo : EIATTR_VRC_CTA_INIT_COUNT
	.align		4
        /*0054*/ 	.byte	0x02, 0x4a
	.zero		1
	.zero		1


	//----- nvinfo : EIATTR_EXIT_INSTR_OFFSETS
	.align		4
        /*0058*/ 	.byte	0x04, 0x1c
        /*005a*/ 	.short	(.L_39 - .L_38)


	//   ....[0]....
.L_38:
        /*005c*/ 	.word	0x00000070


	//   ....[1]....
        /*0060*/ 	.word	0x00000130


	//----- nvinfo : EIATTR_CBANK_PARAM_SIZE
	.align		4
.L_39:
        /*0064*/ 	.byte	0x03, 0x19
        /*0066*/ 	.short	0x001c


	//----- nvinfo : EIATTR_PARAM_CBANK
	.align		4
        /*0068*/ 	.byte	0x04, 0x0a
        /*006a*/ 	.short	(.L_41 - .L_40)
	.align		4
.L_40:
        /*006c*/ 	.word	index@(.nv.constant0._Z12vectorAddGPUPfS_S_i)
        /*0070*/ 	.short	0x0380
        /*0072*/ 	.short	0x001c


	//----- nvinfo : EIATTR_SW_WAR
	.align		4
.L_41:
        /*0074*/ 	.byte	0x04, 0x36
        /*0076*/ 	.short	(.L_43 - .L_42)
.L_42:
        /*0078*/ 	.word	0x00000008
.L_43:


//--------------------- .nv.callgraph             --------------------------
	.section	.nv.callgraph,"",@"SHT_CUDA_CALLGRAPH"
	.align	4
	.sectionentsize	8
	.align		4
        /*0000*/ 	.word	0x00000000
	.align		4
        /*0004*/ 	.word	0xffffffff
	.align		4
        /*0008*/ 	.word	0x00000000
	.align		4
        /*000c*/ 	.word	0xfffffffe
	.align		4
        /*0010*/ 	.word	0x00000000
	.align		4
        /*0014*/ 	.word	0xfffffffd
	.align		4
        /*0018*/ 	.word	0x00000000
	.align		4
        /*001c*/ 	.word	0xfffffffc


//--------------------- .text._Z9matMulGPUPfS_S_i --------------------------
	.section	.text._Z9matMulGPUPfS_S_i,"ax",@progbits
	.align	128
        .global         _Z9matMulGPUPfS_S_i
        .type           _Z9matMulGPUPfS_S_i,@function
        .size           _Z9matMulGPUPfS_S_i,(.L_x_6 - _Z9matMulGPUPfS_S_i)
        .other          _Z9matMulGPUPfS_S_i,@"STO_CUDA_ENTRY STV_DEFAULT"
_Z9matMulGPUPfS_S_i:
.text._Z9matMulGPUPfS_S_i:
[----:B------:R-:W-:Y:S01]  /*0000*/  LDC R1, c[0x0][0x37c] ;  /* 0x0000df00ff017b82 */ /* 0x000fe20000000800 */
[----:B------:R-:W0:Y:S07]  /*0010*/  S2R R0, SR_TID.Y ;  /* 0x0000000000007919 */ /* 0x000e2e0000002200 */
[----:B------:R-:W0:Y:S01]  /*0020*/  S2UR UR4, SR_CTAID.Y ;  /* 0x00000000000479c3 */ /* 0x000e220000002600 */
[----:B------:R-:W1:Y:S01]  /*0030*/  LDCU UR20, c[0x0][0x398] ;  /* 0x00007300ff1477ac */ /* 0x000e620008000800 */
[----:B------:R-:W2:Y:S06]  /*0040*/  S2R R3, SR_TID.X ;  /* 0x0000000000037919 */ /* 0x000eac0000002100 */
[----:B------:R-:W0:Y:S08]  /*0050*/  LDC R13, c[0x0][0x364] ;  /* 0x0000d900ff0d7b82 */ /* 0x000e300000000800 */
[----:B------:R-:W2:Y:S08]  /*0060*/  S2UR UR5, SR_CTAID.X ;  /* 0x00000000000579c3 */ /* 0x000eb00000002500 */
[----:B------:R-:W2:Y:S01]  /*0070*/  LDC R2, c[0x0][0x360] ;  /* 0x0000d800ff027b82 */ /* 0x000ea20000000800 */
[----:B0-----:R-:W-:-:S02]  /*0080*/  IMAD R13, R13, UR4, R0 ;  /* 0x000000040d0d7c24 */ /* 0x001fc4000f8e0200 */
[----:B--2---:R-:W-:-:S05]  /*0090*/  IMAD R0, R2, UR5, R3 ;  /* 0x0000000502007c24 */ /* 0x004fca000f8e0203 */
[----:B------:R-:W-:-:S04]  /*00a0*/  VIMNMX R2, PT, PT, R13, R0, !PT ;  /* 0x000000000d027248 */ /* 0x000fc80007fe0100 */
[----:B-1----:R-:W-:-:S13]  /*00b0*/  ISETP.GE.AND P0, PT, R2, UR20, PT ;  /* 0x0000001402007c0c */ /* 0x002fda000bf06270 */
[----:B------:R-:W-:Y:S05]  /*00c0*/  @P0 EXIT ;  /* 0x000000000000094d */ /* 0x000fea0003800000 */
[----:B------:R-:W-:Y:S01]  /*00d0*/  UISETP.GE.U32.AND UP0, UPT, UR20, 0x8, UPT ;  /* 0x000000081400788c */ /* 0x000fe2000bf06070 */
[----:B------:R-:W-:Y:S02]  /*00e0*/  HFMA2 R12, -RZ, RZ, 0, 0 ;  /* 0x00000000ff0c7431 */ /* 0x000fe400000001ff */
[----:B------:R-:W-:Y:S01]  /*00f0*/  IMAD R13, R13, UR20, RZ ;  /* 0x000000140d0d7c24 */ /* 0x000fe2000f8e02ff */
[----:B------:R-:W-:Y:S01]  /*0100*/  UMOV UR4, URZ ;  /* 0x000000ff00047c82 */ /* 0x000fe20008000000 */
[----:B------:R-:W0:Y:S04]  /*0110*/  LDCU.64 UR18, c[0x0][0x358] ;  /* 0x00006b00ff1277ac */ /* 0x000e280008000a00 */
[----:B------:R-:W-:Y:S05]  /*0120*/  BRA.U !UP0, `(.L_x_0) ;  /* 0x0000000508047547 */ /* 0x000fea000b800000 */
[----:B------:R-:W1:Y:S01]  /*0130*/  LDCU.128 UR24, c[0x0][0x380] ;  /* 0x00007000ff1877ac */ /* 0x000e620008000c00 */
[----:B------:R-:W-:Y:S02]  /*0140*/  MOV R12, RZ ;  /* 0x000000ff000c7202 */ /* 0x000fe40000000f00 */
[----:B------:R-:W-:Y:S01]  /*0150*/  MOV R14, R0 ;  /* 0x00000000000e7202 */ /* 0x000fe20000000f00 */
[----:B------:R-:W-:-:S04]  /*0160*/  ULOP3.LUT UR4, UR20, 0x7ffffff8, URZ, 0xc0, !UPT ;  /* 0x7ffffff814047892 */ /* 0x000fc8000f8ec0ff */
[----:B------:R-:W-:Y:S01]  /*0170*/  UIADD3 UR5, UPT, UPT, -UR4, URZ, URZ ;  /* 0x000000ff04057290 */ /* 0x000fe2000fffe1ff */
[----:B-1----:R-:W-:Y:S01]  /*0180*/  MOV R2, UR24 ;  /* 0x0000001800027c02 */ /* 0x002fe20008000f00 */
[----:B------:R-:W-:Y:S01]  /*0190*/  UIMAD.WIDE UR6, UR20, 0x8, UR26 ;  /* 0x00000008140678a5 */ /* 0x000fe2000f8e021a */
[----:B------:R-:W-:Y:S01]  /*01a0*/  MOV R3, UR25 ;  /* 0x0000001900037c02 */ /* 0x000fe20008000f00 */
[----:B------:R-:W-:Y:S02]  /*01b0*/  UIMAD.WIDE UR8, UR20, 0xc, UR26 ;  /* 0x0000000c140878a5 */ /* 0x000fe4000f8e021a */
[----:B------:R-:W-:Y:S01]  /*01c0*/  UIMAD.WIDE UR10, UR20, 0x10, UR26 ;  /* 0x00000010140a78a5 */ /* 0x000fe2000f8e021a */
[----:B------:R-:W-:Y:S01]  /*01d0*/  IMAD.WIDE.U32 R2, R13, 0x4, R2 ;  /* 0x000000040d027825 */ /* 0x000fe200078e0002 */
[----:B------:R-:W-:Y:S02]  /*01e0*/  UIMAD.WIDE UR12, UR20, 0x14, UR26 ;  /* 0x00000014140c78a5 */ /* 0x000fe4000f8e021a */
[----:B------:R-:W-:Y:S01]  /*01f0*/  UIMAD.WIDE UR14, UR20, 0x18, UR26 ;  /* 0x00000018140e78a5 */ /* 0x000fe2000f8e021a */
[----:B------:R-:W-:Y:S01]  /*0200*/  IADD3 R2, P0, PT, R2, 0x10, RZ ;  /* 0x0000001002027810 */ /* 0x000fe20007f1e0ff */
[----:B------:R-:W-:-:S03]  /*0210*/  UIMAD.WIDE UR16, UR20, 0x1c, UR26 ;  /* 0x0000001c141078a5 */ /* 0x000fc6000f8e021a */
[----:B------:R-:W-:-:S09]  /*0220*/  IADD3.X R3, PT, PT, RZ, R3, RZ, P0, !PT ;  /* 0x00000003ff037210 */ /* 0x000fd200007fe4ff */
.L_x_1:
[----:B------:R-:W-:Y:S01]  /*0230*/  UIMAD.WIDE UR22, UR20, 0x4, UR26 ;  /* 0x00000004141678a5 */ /* 0x000fe2000f8e021a */
[----:B------:R-:W-:Y:S02]  /*0240*/  IMAD.MOV.U32 R23, RZ, RZ, 0x4 ;  /* 0x00000004ff177424 */ /* 0x000fe400078e00ff */
[----:B------:R-:W-:Y:S01]  /*0250*/  HFMA2 R11, -RZ, RZ, 0, 2.384185791015625e-07 ;  /* 0x00000004ff0b7431 */ /* 0x000fe200000001ff */
[----:B------:R-:W-:Y:S01]  /*0260*/  MOV R25, 0x4 ;  /* 0x0000000400197802 */ /* 0x000fe20000000f00 */
[----:B0-----:R-:W2:Y:S01]  /*0270*/  LDG.E R21, desc[UR18][R2.64+-0x10] ;  /* 0xfffff01202157981 */ /* 0x001ea2000c1e1900 */
[C---:B------:R-:W-:Y:S01]  /*0280*/  IMAD.WIDE R22, R14.reuse, R23, UR26 ;  /* 0x0000001a0e167e25 */ /* 0x040fe2000f8e0217 */
[----:B------:R-:W-:Y:S02]  /*0290*/  MOV R8, UR22 ;  /* 0x0000001600087c02 */ /* 0x000fe40008000f00 */
[----:B------:R-:W-:Y:S01]  /*02a0*/  MOV R9, UR23 ;  /* 0x0000001700097c02 */ /* 0x000fe20008000f00 */
[----:B------:R-:W3:Y:S02]  /*02b0*/  LDG.E R19, desc[UR18][R2.64+-0xc] ;  /* 0xfffff41202137981 */ /* 0x000ee4000c1e1900 */
[----:B------:R-:W-:-:S02]  /*02c0*/  IMAD.WIDE R8, R14, 0x4, R8 ;  /* 0x000000040e087825 */ /* 0x000fc400078e0208 */
[----:B------:R-:W2:Y:S01]  /*02d0*/  LDG.E R22, desc[UR18][R22.64] ;  /* 0x0000001216167981 */ /* 0x000ea2000c1e1900 */
[----:B------:R-:W-:Y:S01]  /*02e0*/  MOV R5, 0x4 ;  /* 0x0000000400057802 */ /* 0x000fe20000000f00 */
[C---:B------:R-:W-:Y:S02]  /*02f0*/  IMAD.WIDE R24, R14.reuse, R25, UR6 ;  /* 0x000000060e187e25 */ /* 0x040fe4000f8e0219 */
[----:B------:R0:W3:Y:S02]  /*0300*/  LDG.E R20, desc[UR18][R8.64] ;  /* 0x0000001208147981 */ /* 0x0000e4000c1e1900 */
[----:B------:R-:W-:Y:S02]  /*0310*/  IMAD.WIDE R10, R14, R11, UR8 ;  /* 0x000000080e0a7e25 */ /* 0x000fe4000f8e020b */
[----:B------:R-:W4:Y:S04]  /*0320*/  LDG.E R18, desc[UR18][R24.64] ;  /* 0x0000001218127981 */ /* 0x000f28000c1e1900 */
[----:B------:R-:W4:Y:S01]  /*0330*/  LDG.E R17, desc[UR18][R2.64+-0x8] ;  /* 0xfffff81202117981 */ /* 0x000f22000c1e1900 */
[----:B0-----:R-:W-:-:S02]  /*0340*/  HFMA2 R9, -RZ, RZ, 0, 2.384185791015625e-07 ;  /* 0x00000004ff097431 */ /* 0x001fc400000001ff */
[----:B------:R-:W-:Y:S01]  /*0350*/  IMAD.MOV.U32 R7, RZ, RZ, 0x4 ;  /* 0x00000004ff077424 */ /* 0x000fe200078e00ff */
[----:B------:R0:W5:Y:S01]  /*0360*/  LDG.E R16, desc[UR18][R10.64] ;  /* 0x000000120a107981 */ /* 0x000162000c1e1900 */
[----:B------:R-:W-:-:S03]  /*0370*/  IMAD.WIDE R4, R14, R5, UR10 ;  /* 0x0000000a0e047e25 */ /* 0x000fc6000f8e0205 */
[----:B------:R-:W5:Y:S01]  /*0380*/  LDG.E R15, desc[UR18][R2.64+-0x4] ;  /* 0xfffffc12020f7981 */ /* 0x000f62000c1e1900 */
[C---:B------:R-:W-:Y:S01]  /*0390*/  IMAD.WIDE R6, R14.reuse, R7, UR12 ;  /* 0x0000000c0e067e25 */ /* 0x040fe2000f8e0207 */
[----:B------:R-:W-:Y:S02]  /*03a0*/  MOV R27, 0x4 ;  /* 0x00000004001b7802 */ /* 0x000fe40000000f00 */
[----:B------:R1:W5:Y:S01]  /*03b0*/  LDG.E R4, desc[UR18][R4.64] ;  /* 0x0000001204047981 */ /* 0x000362000c1e1900 */
[----:B------:R-:W-:-:S03]  /*03c0*/  IMAD.WIDE R8, R14, R9, UR14 ;  /* 0x0000000e0e087e25 */ /* 0x000fc6000f8e0209 */
[----:B------:R-:W5:Y:S01]  /*03d0*/  LDG.E R23, desc[UR18][R2.64] ;  /* 0x0000001202177981 */ /* 0x000f62000c1e1900 */
[----:B0-----:R-:W-:-:S03]  /*03e0*/  IMAD.WIDE R10, R14, R27, UR16 ;  /* 0x000000100e0a7e25 */ /* 0x001fc6000f8e021b */
[----:B------:R-:W5:Y:S04]  /*03f0*/  LDG.E R7, desc[UR18][R6.64] ;  /* 0x0000001206077981 */ /* 0x000f68000c1e1900 */
[----:B------:R-:W5:Y:S04]  /*0400*/  LDG.E R24, desc[UR18][R2.64+0x4] ;  /* 0x0000041202187981 */ /* 0x000f68000c1e1900 */
[----:B------:R-:W5:Y:S04]  /*0410*/  LDG.E R8, desc[UR18][R8.64] ;  /* 0x0000001208087981 */ /* 0x000f68000c1e1900 */
[----:B------:R-:W5:Y:S04]  /*0420*/  LDG.E R25, desc[UR18][R2.64+0x8] ;  /* 0x0000081202197981 */ /* 0x000f68000c1e1900 */
[----:B------:R-:W5:Y:S04]  /*0430*/  LDG.E R10, desc[UR18][R10.64] ;  /* 0x000000120a0a7981 */ /* 0x000f68000c1e1900 */
[----:B------:R0:W5:Y:S01]  /*0440*/  LDG.E R27, desc[UR18][R2.64+0xc] ;  /* 0x00000c12021b7981 */ /* 0x000162000c1e1900 */
[----:B------:R-:W-:-:S04]  /*0450*/  UIADD3 UR5, UPT, UPT, UR5, 0x8, URZ ;  /* 0x0000000805057890 */ /* 0x000fc8000fffe0ff */
[----:B------:R-:W-:Y:S01]  /*0460*/  UISETP.NE.AND UP0, UPT, UR5, URZ, UPT ;  /* 0x000000ff0500728c */ /* 0x000fe2000bf05270 */
[----:B-1----:R-:W-:Y:S02]  /*0470*/  MOV R5, UR20 ;  /* 0x0000001400057c02 */ /* 0x002fe40008000f00 */
[----:B0-----:R-:W-:Y:S02]  /*0480*/  IADD3 R2, P0, PT, R2, 0x20, RZ ;  /* 0x0000002002027810 */ /* 0x001fe40007f1e0ff */
[----:B------:R-:W-:Y:S02]  /*0490*/  LEA R14, R5, R14, 0x3 ;  /* 0x0000000e050e7211 */ /* 0x000fe400078e18ff */
[----:B------:R-:W-:Y:S01]  /*04a0*/  IADD3.X R3, PT, PT, RZ, R3, RZ, P0, !PT ;  /* 0x00000003ff037210 */ /* 0x000fe200007fe4ff */
[----:B--2---:R-:W-:-:S04]  /*04b0*/  FFMA R22, R21, R22, R12 ;  /* 0x0000001615167223 */ /* 0x004fc8000000000c */
[----:B---3--:R-:W-:-:S04]  /*04c0*/  FFMA R20, R19, R20, R22 ;  /* 0x0000001413147223 */ /* 0x008fc80000000016 */
[----:B----4-:R-:W-:-:S04]  /*04d0*/  FFMA R18, R17, R18, R20 ;  /* 0x0000001211127223 */ /* 0x010fc80000000014 */
[----:B-----5:R-:W-:-:S04]  /*04e0*/  FFMA R16, R15, R16, R18 ;  /* 0x000000100f107223 */ /* 0x020fc80000000012 */
[----:B------:R-:W-:-:S04]  /*04f0*/  FFMA R23, R23, R4, R16 ;  /* 0x0000000417177223 */ /* 0x000fc80000000010 */
[----:B------:R-:W-:-:S04]  /*0500*/  FFMA R24, R24, R7, R23 ;  /* 0x0000000718187223 */ /* 0x000fc80000000017 */
[----:B------:R-:W-:-:S04]  /*0510*/  FFMA R8, R25, R8, R24 ;  /* 0x0000000819087223 */ /* 0x000fc80000000018 */
[----:B------:R-:W-:Y:S01]  /*0520*/  FFMA R12, R27, R10, R8 ;  /* 0x0000000a1b0c7223 */ /* 0x000fe20000000008 */
[----:B------:R-:W-:Y:S06]  /*0530*/  BRA.U UP0, `(.L_x_1) ;  /* 0xfffffffd003c7547 */ /* 0x000fec000b83ffff */
.L_x_0:
[----:B------:R-:W-:-:S04]  /*0540*/  ULOP3.LUT UR6, UR20, 0x7, URZ, 0xc0, !UPT ;  /* 0x0000000714067892 */ /* 0x000fc8000f8ec0ff */
[----:B------:R-:W-:-:S09]  /*0550*/  UISETP.NE.AND UP0, UPT, UR6, URZ, UPT ;  /* 0x000000ff0600728c */ /* 0x000fd2000bf05270 */
[----:B------:R-:W-:Y:S05]  /*0560*/  BRA.U !UP0, `(.L_x_2) ;  /* 0x0000000508387547 */ /* 0x000fea000b800000 */
[----:B------:R-:W-:Y:S02]  /*0570*/  UISETP.GE.U32.AND UP0, UPT, UR6, 0x4, UPT ;  /* 0x000000040600788c */ /* 0x000fe4000bf06070 */
[----:B------:R-:W-:-:S04]  /*0580*/  ULOP3.LUT UR5, UR20, 0x3, URZ, 0xc0, !UPT ;  /* 0x0000000314057892 */ /* 0x000fc8000f8ec0ff */
[----:B------:R-:W-:-:S03]  /*0590*/  UISETP.NE.AND UP1, UPT, UR5, URZ, UPT ;  /* 0x000000ff0500728c */ /* 0x000fc6000bf25270 */
[----:B------:R-:W-:Y:S08]  /*05a0*/  BRA.U !UP0, `(.L_x_3) ;  /* 0x00000001087c7547 */ /* 0x000ff0000b800000 */
[----:B------:R-:W1:Y:S01]  /*05b0*/  LDC.64 R6, c[0x0][0x388] ;  /* 0x0000e200ff067b82 */ /* 0x000e620000000a00 */
[----:B------:R-:W2:Y:S01]  /*05c0*/  LDCU.64 UR6, c[0x0][0x380] ;  /* 0x00007000ff0677ac */ /* 0x000ea20008000a00 */
[----:B------:R-:W-:Y:S01]  /*05d0*/  IMAD.U32 R9, RZ, RZ, UR4 ;  /* 0x00000004ff097e24 */ /* 0x000fe2000f8e00ff */
[C---:B------:R-:W-:Y:S02]  /*05e0*/  IADD3 R3, PT, PT, R13.reuse, UR4, RZ ;  /* 0x000000040d037c10 */ /* 0x040fe4000fffe0ff */
[----:B------:R-:W-:Y:S01]  /*05f0*/  IADD3 R10, P0, PT, R13, UR4, RZ ;  /* 0x000000040d0a7c10 */ /* 0x000fe2000ff1e0ff */
[----:B------:R-:W-:Y:S01]  /*0600*/  IMAD R9, R9, UR20, R0 ;  /* 0x0000001409097c24 */ /* 0x000fe2000f8e0200 */
[----:B------:R-:W-:Y:S01]  /*0610*/  MOV R11, UR20 ;  /* 0x00000014000b7c02 */ /* 0x000fe20008000f00 */
[----:B------:R-:W3:Y:S01]  /*0620*/  LDC.64 R4, c[0x0][0x380] ;  /* 0x0000e000ff047b82 */ /* 0x000ee20000000a00 */
[----:B------:R-:W-:Y:S01]  /*0630*/  MOV R15, UR20 ;  /* 0x00000014000f7c02 */ /* 0x000fe20008000f00 */
[----:B-1----:R-:W-:Y:S01]  /*0640*/  IMAD.WIDE R6, R9, 0x4, R6 ;  /* 0x0000000409067825 */ /* 0x002fe200078e0206 */
[----:B------:R-:W-:-:S05]  /*0650*/  MOV R9, UR20 ;  /* 0x0000001400097c02 */ /* 0x000fca0008000f00 */
[----:B------:R-:W-:Y:S02]  /*0660*/  IMAD.WIDE R8, R9, 0x4, R6 ;  /* 0x0000000409087825 */ /* 0x000fe400078e0206 */
[----:B0-----:R-:W4:Y:S02]  /*0670*/  LDG.E R6, desc[UR18][R6.64] ;  /* 0x0000001206067981 */ /* 0x001f24000c1e1900 */
[----:B---3--:R-:W-:Y:S01]  /*0680*/  IMAD.WIDE.U32 R4, R3, 0x4, R4 ;  /* 0x0000000403047825 */ /* 0x008fe200078e0004 */
[----:B------:R-:W-:Y:S01]  /*0690*/  IADD3.X R3, PT, PT, RZ, RZ, RZ, P0, !PT ;  /* 0x000000ffff037210 */ /* 0x000fe200007fe4ff */
[----:B------:R-:W3:Y:S01]  /*06a0*/  LDG.E R17, desc[UR18][R8.64] ;  /* 0x0000001208117981 */ /* 0x000ee2000c1e1900 */
[----:B--2---:R-:W-:-:S03]  /*06b0*/  LEA R2, P0, R10, UR6, 0x2 ;  /* 0x000000060a027c11 */ /* 0x004fc6000f8010ff */
[----:B------:R-:W4:Y:S01]  /*06c0*/  LDG.E R5, desc[UR18][R4.64] ;  /* 0x0000001204057981 */ /* 0x000f22000c1e1900 */
[----:B------:R-:W-:Y:S01]  /*06d0*/  LEA.HI.X R3, R10, UR7, R3, 0x2, P0 ;  /* 0x000000070a037c11 */ /* 0x000fe200080f1403 */
[----:B------:R-:W-:-:S04]  /*06e0*/  IMAD.WIDE R10, R11, 0x4, R8 ;  /* 0x000000040b0a7825 */ /* 0x000fc800078e0208 */
[----:B------:R-:W3:Y:S01]  /*06f0*/  LDG.E R16, desc[UR18][R2.64+0x4] ;  /* 0x0000041202107981 */ /* 0x000ee2000c1e1900 */
[----:B------:R-:W-:-:S03]  /*0700*/  IMAD.WIDE R14, R15, 0x4, R10 ;  /* 0x000000040f0e7825 */ /* 0x000fc600078e020a */
[----:B------:R-:W2:Y:S04]  /*0710*/  LDG.E R19, desc[UR18][R10.64] ;  /* 0x000000120a137981 */ /* 0x000ea8000c1e1900 */
[----:B------:R-:W2:Y:S04]  /*0720*/  LDG.E R18, desc[UR18][R2.64+0x8] ;  /* 0x0000081202127981 */ /* 0x000ea8000c1e1900 */
[----:B------:R-:W5:Y:S04]  /*0730*/  LDG.E R20, desc[UR18][R2.64+0xc] ;  /* 0x00000c1202147981 */ /* 0x000f68000c1e1900 */
[----:B------:R-:W5:Y:S01]  /*0740*/  LDG.E R14, desc[UR18][R14.64] ;  /* 0x000000120e0e7981 */ /* 0x000f62000c1e1900 */
[----:B------:R-:W-:Y:S01]  /*0750*/  UIADD3 UR4, UPT, UPT, UR4, 0x4, URZ ;  /* 0x0000000404047890 */ /* 0x000fe2000fffe0ff */
[----:B----4-:R-:W-:-:S04]  /*0760*/  FFMA R5, R5, R6, R12 ;  /* 0x0000000605057223 */ /* 0x010fc8000000000c */
[----:B---3--:R-:W-:-:S04]  /*0770*/  FFMA R5, R16, R17, R5 ;  /* 0x0000001110057223 */ /* 0x008fc80000000005 */
[----:B--2---:R-:W-:-:S04]  /*0780*/  FFMA R5, R18, R19, R5 ;  /* 0x0000001312057223 */ /* 0x004fc80000000005 */
[----:B-----5:R-:W-:-:S07]  /*0790*/  FFMA R12, R20, R14, R5 ;  /* 0x0000000e140c7223 */ /* 0x020fce0000000005 */
.L_x_3:
[----:B------:R-:W-:Y:S05]  /*07a0*/  BRA.U !UP1, `(.L_x_2) ;  /* 0x0000000109a87547 */ /* 0x000fea000b800000 */
[----:B------:R-:W-:Y:S01]  /*07b0*/  UISETP.NE.AND UP0, UPT, UR5, 0x1, UPT ;  /* 0x000000010500788c */ /* 0x000fe2000bf05270 */
[----:B------:R-:W-:Y:S01]  /*07c0*/  MOV R7, UR4 ;  /* 0x0000000400077c02 */ /* 0x000fe20008000f00 */
[----:B------:R-:W-:Y:S02]  /*07d0*/  ULOP3.LUT UR5, UR20, 0x1, URZ, 0xc0, !UPT ;  /* 0x0000000114057892 */ /* 0x000fe4000f8ec0ff */
[----:B------:R-:W-:Y:S02]  /*07e0*/  MOV R15, UR20 ;  /* 0x00000014000f7c02 */ /* 0x000fe40008000f00 */
[----:B------:R-:W-:Y:S01]  /*07f0*/  UISETP.NE.U32.AND UP1, UPT, UR5, 0x1, UPT ;  /* 0x000000010500788c */ /* 0x000fe2000bf25070 */
[----:B------:R-:W-:-:S04]  /*0800*/  PLOP3.LUT P1, PT, PT, PT, UP0, 0x80, 0x8 ;  /* 0x000000000008781c */ /* 0x000fc80003f2f008 */
[----:B------:R-:W1:Y:S01]  /*0810*/  @UP0 LDCU.128 UR8, c[0x0][0x380] ;  /* 0x00007000ff0807ac */ /* 0x000e620008000c00 */
[----:B------:R-:W-:Y:S01]  /*0820*/  PLOP3.LUT P0, PT, PT, PT, UP1, 0x80, 0x8 ;  /* 0x000000000008781c */ /* 0x000fe20003f0f018 */
[----:B------:R-:W2:Y:S04]  /*0830*/  @UP0 LDCU.64 UR6, c[0x0][0x380] ;  /* 0x00007000ff0607ac */ /* 0x000ea80008000a00 */
[----:B------:R-:W3:Y:S03]  /*0840*/  @!UP1 LDCU.128 UR12, c[0x0][0x380] ;  /* 0x00007000ff0c97ac */ /* 0x000ee60008000c00 */
[C---:B------:R-:W-:Y:S02]  /*0850*/  @P1 IADD3 R3, PT, PT, R13.reuse, UR4, RZ ;  /* 0x000000040d031c10 */ /* 0x040fe4000fffe0ff */
[----:B------:R-:W-:Y:S01]  /*0860*/  @P1 IADD3 R6, P2, PT, R13, UR4, RZ ;  /* 0x000000040d061c10 */ /* 0x000fe2000ff5e0ff */
[----:B------:R-:W-:Y:S01]  /*0870*/  @UP0 UIADD3 UR4, UPT, UPT, UR4, 0x2, URZ ;  /* 0x0000000204040890 */ /* 0x000fe2000fffe0ff */
[----:B-1----:R-:W-:Y:S01]  /*0880*/  MOV R11, UR9 ;  /* 0x00000009000b7c02 */ /* 0x002fe20008000f00 */
[----:B------:R-:W-:Y:S01]  /*0890*/  IMAD.U32 R10, RZ, RZ, UR8 ;  /* 0x00000008ff0a7e24 */ /* 0x000fe2000f8e00ff */
[----:B------:R-:W-:-:S02]  /*08a0*/  MOV R4, UR10 ;  /* 0x0000000a00047c02 */ /* 0x000fc40008000f00 */
[----:B------:R-:W-:Y:S01]  /*08b0*/  MOV R5, UR11 ;  /* 0x0000000b00057c02 */ /* 0x000fe20008000f00 */
[----:B------:R-:W-:-:S04]  /*08c0*/  @P1 IMAD.WIDE.U32 R10, R3, 0x4, R10 ;  /* 0x00000004030a1825 */ /* 0x000fc800078e000a */
[----:B------:R-:W-:Y:S01]  /*08d0*/  @P1 IMAD R3, R7, UR20, R0 ;  /* 0x0000001407031c24 */ /* 0x000fe2000f8e0200 */
[----:B------:R-:W-:Y:S01]  /*08e0*/  @P1 IADD3.X R7, PT, PT, RZ, RZ, RZ, P2, !PT ;  /* 0x000000ffff071210 */ /* 0x000fe200017fe4ff */
[----:B------:R-:W-:Y:S01]  /*08f0*/  IMAD.U32 R19, RZ, RZ, UR4 ;  /* 0x00000004ff137e24 */ /* 0x000fe2000f8e00ff */
[C---:B--2---:R-:W-:Y:S01]  /*0900*/  @P1 LEA R2, P2, R6.reuse, UR6, 0x2 ;  /* 0x0000000606021c11 */ /* 0x044fe2000f8410ff */
[----:B------:R-:W-:Y:S01]  /*0910*/  @P1 IMAD.WIDE R4, R3, 0x4, R4 ;  /* 0x0000000403041825 */ /* 0x000fe200078e0204 */
[----:B------:R-:W-:Y:S01]  /*0920*/  @!P0 IADD3 R17, PT, PT, R13, UR4, RZ ;  /* 0x000000040d118c10 */ /* 0x000fe2000fffe0ff */
[----:B0-----:R-:W2:Y:S01]  /*0930*/  @P1 LDG.E R11, desc[UR18][R10.64] ;  /* 0x000000120a0b1981 */ /* 0x001ea2000c1e1900 */
[----:B------:R-:W-:Y:S01]  /*0940*/  @P1 LEA.HI.X R3, R6, UR7, R7, 0x2, P2 ;  /* 0x0000000706031c11 */ /* 0x000fe200090f1407 */
[----:B------:R-:W-:Y:S01]  /*0950*/  @!P0 IMAD R19, R19, UR20, R0 ;  /* 0x0000001413138c24 */ /* 0x000fe2000f8e0200 */
[----:B---3--:R-:W-:Y:S01]  /*0960*/  MOV R6, UR12 ;  /* 0x0000000c00067c02 */ /* 0x008fe20008000f00 */
[----:B------:R-:W-:Y:S01]  /*0970*/  @P1 IMAD.WIDE R14, R15, 0x4, R4 ;  /* 0x000000040f0e1825 */ /* 0x000fe200078e0204 */
[----:B------:R-:W-:Y:S01]  /*0980*/  MOV R7, UR13 ;  /* 0x0000000d00077c02 */ /* 0x000fe20008000f00 */
[----:B------:R-:W2:Y:S01]  /*0990*/  @P1 LDG.E R4, desc[UR18][R4.64] ;  /* 0x0000001204041981 */ /* 0x000ea2000c1e1900 */
[----:B------:R-:W-:-:S02]  /*09a0*/  MOV R8, UR14 ;  /* 0x0000000e00087c02 */ /* 0x000fc40008000f00 */
[----:B------:R-:W-:Y:S01]  /*09b0*/  MOV R9, UR15 ;  /* 0x0000000f00097c02 */ /* 0x000fe20008000f00 */
[----:B------:R-:W-:Y:S01]  /*09c0*/  @!P0 IMAD.WIDE.U32 R6, R17, 0x4, R6 ;  /* 0x0000000411068825 */ /* 0x000fe200078e0006 */
[----:B------:R-:W3:Y:S03]  /*09d0*/  @P1 LDG.E R14, desc[UR18][R14.64] ;  /* 0x000000120e0e1981 */ /* 0x000ee6000c1e1900 */
[----:B------:R-:W-:Y:S01]  /*09e0*/  @!P0 IMAD.WIDE R8, R19, 0x4, R8 ;  /* 0x0000000413088825 */ /* 0x000fe200078e0208 */
[----:B------:R-:W3:Y:S04]  /*09f0*/  @P1 LDG.E R2, desc[UR18][R2.64+0x4] ;  /* 0x0000041202021981 */ /* 0x000ee8000c1e1900 */
[----:B------:R-:W4:Y:S04]  /*0a00*/  @!P0 LDG.E R7, desc[UR18][R6.64] ;  /* 0x0000001206078981 */ /* 0x000f28000c1e1900 */
[----:B------:R-:W4:Y:S01]  /*0a10*/  @!P0 LDG.E R8, desc[UR18][R8.64] ;  /* 0x0000001208088981 */ /* 0x000f22000c1e1900 */
[----:B--2---:R-:W-:-:S04]  /*0a20*/  @P1 FFMA R11, R11, R4, R12 ;  /* 0x000000040b0b1223 */ /* 0x004fc8000000000c */
[----:B---3--:R-:W-:-:S04]  /*0a30*/  @P1 FFMA R12, R2, R14, R11 ;  /* 0x0000000e020c1223 */ /* 0x008fc8000000000b */
[----:B----4-:R-:W-:-:S07]  /*0a40*/  @!P0 FFMA R12, R7, R8, R12 ;  /* 0x00000008070c8223 */ /* 0x010fce000000000c */
.L_x_2:
[----:B------:R-:W1:Y:S01]  /*0a50*/  LDC.64 R2, c[0x0][0x390] ;  /* 0x0000e400ff027b82 */ /* 0x000e620000000a00 */
[----:B------:R-:W-:-:S05]  /*0a60*/  IADD3 R13, PT, PT, R0, R13, RZ ;  /* 0x0000000d000d7210 */ /* 0x000fca0007ffe0ff */
[----:B-1----:R-:W-:-:S05]  /*0a70*/  IMAD.WIDE R2, R13, 0x4, R2 ;  /* 0x000000040d027825 */ /* 0x002fca00078e0202 */
[----:B0-----:R-:W-:Y:S01]  /*0a80*/  STG.E desc[UR18][R2.64], R12 ;  /* 0x0000000c02007986 */ /* 0x001fe2000c101912 */
[----:B------:R-:W-:Y:S05]  /*0a90*/  EXIT ;  /* 0x000000000000794d */ /* 0x000fea0003800000 */
.L_x_4:
[----:B------:R-:W-:-:S00]  /*0aa0*/  BRA `(.L_x_4) ;  /* 0xfffffffc00fc7947 */ /* 0x000fc0000383ffff */
[----:B------:R-:W-:-:S00]  /*0ab0*/  NOP ;  /* 0x0000000000007918 */ /* 0x000fc00000000000 */
        /* <DEDUP_REMOVED lines=12> */
.L_x_6:


//--------------------- .text._Z12vectorAddGPUPfS_S_i --------------------------
	.section	.text._Z12vectorAddGPUPfS_S_i,"ax",@progbits
	.align	128
        .global         _Z12vectorAddGPUPfS_S_i
        .type           _Z12vectorAddGPUPfS_S_i,@function
        .size           _Z12vectorAddGPUPfS_S_i,(.L_x_7 - _Z12vectorAddGPUPfS_S_i)
        .other          _Z12vectorAddGPUPfS_S_i,@"STO_CUDA_ENTRY STV_DEFAULT"
_Z12vectorAddGPUPfS_S_i:
.text._Z12vectorAddGPUPfS_S_i:
[----:B------:R-:W-:Y:S01]  /*0000*/  LDC R1, c[0x0][0x37c] ;  /* 0x0000df00ff017b82 */ /* 0x000fe20000000800 */
[----:B------:R-:W0:Y:S07]  /*0010*/  S2R R0, SR_TID.X ;  /* 0x0000000000007919 */ /* 0x000e2e0000002100 */
[----:B------:R-:W0:Y:S01]  /*0020*/  S2UR UR4, SR_CTAID.X ;  /* 0x00000000000479c3 */ /* 0x000e220000002500 */
[----:B------:R-:W1:Y:S07]  /*0030*/  LDCU UR5, c[0x0][0x398] ;  /* 0x00007300ff0577ac */ /* 0x000e6e0008000800 */
[----:B------:R-:W0:Y:S02]  /*0040*/  LDC R9, c[0x0][0x360] ;  /* 0x0000d800ff097b82 */ /* 0x000e240000000800 */
[----:B0-----:R-:W-:-:S05]  /*0050*/  IMAD R9, R9, UR4, R0 ;  /* 0x0000000409097c24 */ /* 0x001fca000f8e0200 */
[----:B-1----:R-:W-:-:S13]  /*0060*/  ISETP.GE.AND P0, PT, R9, UR5, PT ;  /* 0x0000000509007c0c */ /* 0x002fda000bf06270 */
[----:B------:R-:W-:Y:S05]  /*0070*/  @P0 EXIT ;  /* 0x000000000000094d */ /* 0x000fea0003800000 */
[----:B------:R-:W0:Y:S01]  /*0080*/  LDC.64 R2, c[0x0][0x380] ;  /* 0x0000e000ff027b82 */ /* 0x000e220000000a00 */
[----:B------:R-:W1:Y:S07]  /*0090*/  LDCU.64 UR4, c[0x0][0x358] ;  /* 0x00006b00ff0477ac */ /* 0x000e6e0008000a00 */
[----:B------:R-:W2:Y:S08]  /*00a0*/  LDC.64 R4, c[0x0][0x388] ;  /* 0x0000e200ff047b82 */ /* 0x000eb00000000a00 */
[----:B------:R-:W3:Y:S01]  /*00b0*/  LDC.64 R6, c[0x0][0x390] ;  /* 0x0000e400ff067b82 */ /* 0x000ee20000000a00 */
[----:B0-----:R-:W-:-:S06]  /*00c0*/  IMAD.WIDE R2, R9, 0x4, R2 ;  /* 0x0000000409027825 */ /* 0x001fcc00078e0202 */
[----:B-1----:R-:W4:Y:S01]  /*00d0*/  LDG.E R2, desc[UR4][R2.64] ;  /* 0x0000000402027981 */ /* 0x002f22000c1e1900 */
[----:B--2---:R-:W-:-:S06]  /*00e0*/  IMAD.WIDE R4, R9, 0x4, R4 ;  /* 0x0000000409047825 */ /* 0x004fcc00078e0204 */
[----:B------:R-:W4:Y:S01]  /*00f0*/  LDG.E R5, desc[UR4][R4.64] ;  /* 0x0000000404057981 */ /* 0x000f22000c1e1900 */
[----:B---3--:R-:W-:-:S04]  /*0100*/  IMAD.WIDE R6, R9, 0x4, R6 ;  /* 0x0000000409067825 */ /* 0x008fc800078e0206 */
[----:B----4-:R-:W-:-:S05]  /*0110*/  FADD R9, R2, R5 ;  /* 0x0000000502097221 */ /* 0x010fca0000000000 */
[----:B------:R-:W-:Y:S01]  /*0120*/  STG.E desc[UR4][R6.64], R9 ;  /* 0x0000000906007986 */ /* 0x000fe2000c101904 */
[----:B------:R-:W-:Y:S05]  /*0130*/  EXIT ;  /* 0x000000000000794d */ /* 0x000fea0003800000 */
.L_x_5:
        /* <DEDUP_REMOVED lines=12> */
.L_x_7:


//--------------------- .nv.shared.reserved.0     --------------------------
	.section	.nv.shared.reserved.0,"aw",@nobits
	.weak		__nv_reservedSMEM_offset_0_alias
	.size		__nv_reservedSMEM_offset_0_alias, 0, 64
	.other		__nv_reservedSMEM_offset_0_alias,@"STO_CUDA_RESERVED_SHARED STV_DEFAULT"
__nv_reservedSMEM_offset_0_alias:
	.zero		0
	.zero		64


//--------------------- .nv.constant0._Z9matMulGPUPfS_S_i --------------------------
	.section	.nv.constant0._Z9matMulGPUPfS_S_i,"a",@progbits
	.sectionflags	@""
	.align	4
.nv.constant0._Z9matMulGPUPfS_S_i:
	.zero		924


//--------------------- .nv.constant0._Z12vectorAddGPUPfS_S_i --------------------------
	.section	.nv.constant0._Z12vectorAddGPUPfS_S_i,"a",@progbits
	.sectionflags	@""
	.align	4
.nv.constant0._Z12vectorAddGPUPfS_S_i:
	.zero		924


//--------------------- SYMBOLS --------------------------

	.type		.nv.reservedSmem.offset0,@object
	.size		.nv.reservedSmem.offset0,0x4
